//
// Generated by NVIDIA NVVM Compiler
//
// Compiler Build ID: CL-36424714
// Cuda compilation tools, release 13.0, V13.0.88
// Based on NVVM 20.0.0
//

.version 9.0
.target sm_100
.address_size 64

	// .globl	_Z12Vec_Per_DistPiS_S_

.visible .entry _Z12Vec_Per_DistPiS_S_(
	.param .u64 .ptr .align 1 _Z12Vec_Per_DistPiS_S__param_0,
	.param .u64 .ptr .align 1 _Z12Vec_Per_DistPiS_S__param_1,
	.param .u64 .ptr .align 1 _Z12Vec_Per_DistPiS_S__param_2
)
{
	.reg .pred 	%p<2>;
	.reg .b32 	%r<6>;
	.reg .b64 	%rd<11>;

	ld.param.u64 	%rd1, [_Z12Vec_Per_DistPiS_S__param_0];
	ld.param.u64 	%rd2, [_Z12Vec_Per_DistPiS_S__param_1];
	ld.param.u64 	%rd3, [_Z12Vec_Per_DistPiS_S__param_2];
	mov.u32 	%r1, %ctaid.x;
	setp.gt.u32 	%p1, %r1, 1023;
	@%p1 bra 	$L__BB0_2;
	cvta.to.global.u64 	%rd4, %rd1;
	cvta.to.global.u64 	%rd5, %rd2;
	cvta.to.global.u64 	%rd6, %rd3;
	mul.wide.u32 	%rd7, %r1, 4;
	add.s64 	%rd8, %rd4, %rd7;
	ld.global.u32 	%r2, [%rd8];
	add.s64 	%rd9, %rd5, %rd7;
	ld.global.u32 	%r3, [%rd9];
	sub.s32 	%r4, %r2, %r3;
	mul.lo.s32 	%r5, %r4, %r4;
	add.s64 	%rd10, %rd6, %rd7;
	st.global.u32 	[%rd10], %r5;
$L__BB0_2:
	ret;

}
	// .globl	_Z12Vec_Per_NormPiS_
.visible .entry _Z12Vec_Per_NormPiS_(
	.param .u64 .ptr .align 1 _Z12Vec_Per_NormPiS__param_0,
	.param .u64 .ptr .align 1 _Z12Vec_Per_NormPiS__param_1
)
{
	.reg .pred 	%p<2>;
	.reg .b32 	%r<4>;
	.reg .b64 	%rd<8>;

	ld.param.u64 	%rd1, [_Z12Vec_Per_NormPiS__param_0];
	ld.param.u64 	%rd2, [_Z12Vec_Per_NormPiS__param_1];
	mov.u32 	%r1, %ctaid.x;
	setp.gt.u32 	%p1, %r1, 1023;
	@%p1 bra 	$L__BB1_2;
	cvta.to.global.u64 	%rd3, %rd1;
	cvta.to.global.u64 	%rd4, %rd2;
	mul.wide.u32 	%rd5, %r1, 4;
	add.s64 	%rd6, %rd3, %rd5;
	ld.global.u32 	%r2, [%rd6];
	mul.lo.s32 	%r3, %r2, %r2;
	add.s64 	%rd7, %rd4, %rd5;
	st.global.u32 	[%rd7], %r3;
$L__BB1_2:
	ret;

}


// ===== COMPILED SASS (sm_100) =====

	.target	sm_100

	.elftype	@"ET_EXEC"


//--------------------- .note.nv.tkinfo           --------------------------
	.section	.note.nv.tkinfo,"",@"SHT_NOTE"
	.sectionflags	@"SHF_NOTE_NV_TKINFO"
	.tkinfo
        /*0018*/ 	.word	0x00000002
        /*0030*/ 	.string	""
        /*0030*/ 	.string	"ptxas"
        /*0030*/ 	.string	"Cuda compilation tools, release 13.0, V13.0.88"
        /*0030*/ 	.string	"Build cuda_13.0.r13.0/compiler.36424714_0"
        /*0030*/ 	.string	"-arch sm_100 -m 64 "



//--------------------- .note.nv.cuinfo           --------------------------
	.section	.note.nv.cuinfo,"",@"SHT_NOTE"
	.sectionflags	@"SHF_NOTE_NV_CUINFO"
        /*0018*/ 	.short	0x0002
        /*001a*/ 	.short	0x0064
        /*001c*/ 	.short	0x0082
	.zero		2


//--------------------- .nv.info                  --------------------------
	.section	.nv.info,"",@"SHT_CUDA_INFO"
	.align	4


	//----- nvinfo : EIATTR_REGCOUNT
	.align		4
        /*0000*/ 	.byte	0x04, 0x2f
        /*0002*/ 	.short	(.L_1 - .L_0)
	.align		4
.L_0:
        /*0004*/ 	.word	index@(_Z12Vec_Per_DistPiS_S_)
        /*0008*/ 	.word	0x0000000c


	//----- nvinfo : EIATTR_FRAME_SIZE
	.align		4
.L_1:
        /*000c*/ 	.byte	0x04, 0x11
        /*000e*/ 	.short	(.L_3 - .L_2)
	.align		4
.L_2:
        /*0010*/ 	.word	index@(_Z12Vec_Per_DistPiS_S_)
        /*0014*/ 	.word	0x00000000


	//----- nvinfo : EIATTR_REGCOUNT
	.align		4
.L_3:
        /*0018*/ 	.byte	0x04, 0x2f
        /*001a*/ 	.short	(.L_5 - .L_4)
	.align		4
.L_4:
        /*001c*/ 	.word	index@(_Z12Vec_Per_NormPiS_)
        /*0020*/ 	.word	0x0000000a


	//----- nvinfo : EIATTR_FRAME_SIZE
	.align		4
.L_5:
        /*0024*/ 	.byte	0x04, 0x11
        /*0026*/ 	.short	(.L_7 - .L_6)
	.align		4
.L_6:
        /*0028*/ 	.word	index@(_Z12Vec_Per_NormPiS_)
        /*002c*/ 	.word	0x00000000


	//----- nvinfo : EIATTR_MIN_STACK_SIZE
	.align		4
.L_7:
        /*0030*/ 	.byte	0x04, 0x12
        /*0032*/ 	.short	(.L_9 - .L_8)
	.align		4
.L_8:
        /*0034*/ 	.word	index@(_Z12Vec_Per_NormPiS_)
        /*0038*/ 	.word	0x00000000


	//----- nvinfo : EIATTR_MIN_STACK_SIZE
	.align		4
.L_9:
        /*003c*/ 	.byte	0x04, 0x12
        /*003e*/ 	.short	(.L_11 - .L_10)
	.align		4
.L_10:
        /*0040*/ 	.word	index@(_Z12Vec_Per_DistPiS_S_)
        /*0044*/ 	.word	0x00000000
.L_11:


//--------------------- .nv.compat                --------------------------
	.section	.nv.compat,"",@"SHT_CUDA_COMPAT_INFO"
	.align	4
        /*0000*/ 	.byte	0x02, 0x09, 0x00, 0x00, 0x02, 0x02, 0x01, 0x00, 0x02, 0x05, 0x05, 0x00, 0x03, 0x07, 0x01, 0x01
        /*0010*/ 	.byte	0x02, 0x03, 0x00, 0x00, 0x02, 0x06, 0x01, 0x00, 0x04, 0x0b, 0x08, 0x00, 0x09, 0x00, 0x00, 0x00
        /*0020*/ 	.byte	0x00, 0x00, 0x00, 0x00


//--------------------- .nv.info._Z12Vec_Per_NormPiS_ --------------------------
	.section	.nv.info._Z12Vec_Per_NormPiS_,"",@"SHT_CUDA_INFO"
	.sectionflags	@""
	.align	4


	//----- nvinfo : EIATTR_CUDA_API_VERSION
	.align		4
        /*0000*/ 	.byte	0x04, 0x37
        /*0002*/ 	.short	(.L_13 - .L_12)
.L_12:
        /*0004*/ 	.word	0x00000082


	//----- nvinfo : EIATTR_KPARAM_INFO
	.align		4
.L_13:
        /*0008*/ 	.byte	0x04, 0x17
        /*000a*/ 	.short	(.L_15 - .L_14)
.L_14:
        /*000c*/ 	.word	0x00000000
        /*0010*/ 	.short	0x0001
        /*0012*/ 	.short	0x0008
        /*0014*/ 	.byte	0x00, 0xf5, 0x21, 0x00


	//----- nvinfo : EIATTR_KPARAM_INFO
	.align		4
.L_15:
        /*0018*/ 	.byte	0x04, 0x17
        /*001a*/ 	.short	(.L_17 - .L_16)
.L_16:
        /*001c*/ 	.word	0x00000000
        /*0020*/ 	.short	0x0000
        /*0022*/ 	.short	0x0000
        /*0024*/ 	.byte	0x00, 0xf5, 0x21, 0x00


	//----- nvinfo : EIATTR_SPARSE_MMA_MASK
	.align		4
.L_17:
        /*0028*/ 	.byte	0x03, 0x50
        /*002a*/ 	.short	0x0000


	//----- nvinfo : EIATTR_MAXREG_COUNT
	.align		4
        /*002c*/ 	.byte	0x03, 0x1b
        /*002e*/ 	.short	0x00ff


	//----- nvinfo : EIATTR_MERCURY_ISA_VERSION
	.align		4
        /*0030*/ 	.byte	0x03, 0x5f
        /*0032*/ 	.short	0x0101


	//----- nvinfo : EIATTR_VRC_CTA_INIT_COUNT
	.align		4
        /*0034*/ 	.byte	0x02, 0x4a
	.zero		1
	.zero		1


	//----- nvinfo : EIATTR_EXIT_INSTR_OFFSETS
	.align		4
        /*0038*/ 	.byte	0x04, 0x1c
        /*003a*/ 	.short	(.L_19 - .L_18)


	//   ....[0]....
.L_18:
        /*003c*/ 	.word	0x00000030


	//   ....[1]....
        /*0040*/ 	.word	0x000000c0


	//----- nvinfo : EIATTR_CBANK_PARAM_SIZE
	.align		4
.L_19:
        /*0044*/ 	.byte	0x03, 0x19
        /*0046*/ 	.short	0x0010


	//----- nvinfo : EIATTR_PARAM_CBANK
	.align		4
        /*0048*/ 	.byte	0x04, 0x0a
        /*004a*/ 	.short	(.L_21 - .L_20)
	.align		4
.L_20:
        /*004c*/ 	.word	index@(.nv.constant0._Z12Vec_Per_NormPiS_)
        /*0050*/ 	.short	0x0380
        /*0052*/ 	.short	0x0010


	//----- nvinfo : EIATTR_SW_WAR
	.align		4
.L_21:
        /*0054*/ 	.byte	0x04, 0x36
        /*0056*/ 	.short	(.L_23 - .L_22)
.L_22:
        /*0058*/ 	.word	0x00000008
.L_23:


//--------------------- .nv.info._Z12Vec_Per_DistPiS_S_ --------------------------
	.section	.nv.info._Z12Vec_Per_DistPiS_S_,"",@"SHT_CUDA_INFO"
	.sectionflags	@""
	.align	4


	//----- nvinfo : EIATTR_CUDA_API_VERSION
	.align		4
        /*0000*/ 	.byte	0x04, 0x37
        /*0002*/ 	.short	(.L_25 - .L_24)
.L_24:
        /*0004*/ 	.word	0x00000082


	//----- nvinfo : EIATTR_KPARAM_INFO
	.align		4
.L_25:
        /*0008*/ 	.byte	0x04, 0x17
        /*000a*/ 	.short	(.L_27 - .L_26)
.L_26:
        /*000c*/ 	.word	0x00000000
        /*0010*/ 	.short	0x0002
        /*0012*/ 	.short	0x0010
        /*0014*/ 	.byte	0x00, 0xf5, 0x21, 0x00


	//----- nvinfo : EIATTR_KPARAM_INFO
	.align		4
.L_27:
        /*0018*/ 	.byte	0x04, 0x17
        /*001a*/ 	.short	(.L_29 - .L_28)
.L_28:
        /*001c*/ 	.word	0x00000000
        /*0020*/ 	.short	0x0001
        /*0022*/ 	.short	0x0008
        /*0024*/ 	.byte	0x00, 0xf5, 0x21, 0x00


	//----- nvinfo : EIATTR_KPARAM_INFO
	.align		4
.L_29:
        /*0028*/ 	.byte	0x04, 0x17
        /*002a*/ 	.short	(.L_31 - .L_30)
.L_30:
        /*002c*/ 	.word	0x00000000
        /*0030*/ 	.short	0x0000
        /*0032*/ 	.short	0x0000
        /*0034*/ 	.byte	0x00, 0xf5, 0x21, 0x00


	//----- nvinfo : EIATTR_SPARSE_MMA_MASK
	.align		4
.L_31:
        /*0038*/ 	.byte	0x03, 0x50
        /*003a*/ 	.short	0x0000


	//----- nvinfo : EIATTR_MAXREG_COUNT
	.align		4
        /*003c*/ 	.byte	0x03, 0x1b
        /*003e*/ 	.short	0x00ff


	//----- nvinfo : EIATTR_MERCURY_ISA_VERSION
	.align		4
        /*0040*/ 	.byte	0x03, 0x5f
        /*0042*/ 	.short	0x0101


	//----- nvinfo : EIATTR_VRC_CTA_INIT_COUNT
	.align		4
        /*0044*/ 	.byte	0x02, 0x4a
	.zero		1
	.zero		1


	//----- nvinfo : EIATTR_EXIT_INSTR_OFFSETS
	.align		4
        /*0048*/ 	.byte	0x04, 0x1c
        /*004a*/ 	.short	(.L_33 - .L_32)


	//   ....[0]....
.L_32:
        /*004c*/ 	.word	0x00000030


	//   ....[1]....
        /*0050*/ 	.word	0x00000100


	//----- nvinfo : EIATTR_CBANK_PARAM_SIZE
	.align		4
.L_33:
        /*0054*/ 	.byte	0x03, 0x19
        /*0056*/ 	.short	0x0018


	//----- nvinfo : EIATTR_PARAM_CBANK
	.align		4
        /*0058*/ 	.byte	0x04, 0x0a
        /*005a*/ 	.short	(.L_35 - .L_34)
	.align		4
.L_34:
        /*005c*/ 	.word	index@(.nv.constant0._Z12Vec_Per_DistPiS_S_)
        /*0060*/ 	.short	0x0380
        /*0062*/ 	.short	0x0018


	//----- nvinfo : EIATTR_SW_WAR
	.align		4
.L_35:
        /*0064*/ 	.byte	0x04, 0x36
        /*0066*/ 	.short	(.L_37 - .L_36)
.L_36:
        /*0068*/ 	.word	0x00000008
.L_37:


//--------------------- .nv.callgraph             --------------------------
	.section	.nv.callgraph,"",@"SHT_CUDA_CALLGRAPH"
	.align	4
	.sectionentsize	8
	.align		4
        /*0000*/ 	.word	0x00000000
	.align		4
        /*0004*/ 	.word	0xffffffff
	.align		4
        /*0008*/ 	.word	0x00000000
	.align		4
        /*000c*/ 	.word	0xfffffffe
	.align		4
        /*0010*/ 	.word	0x00000000
	.align		4
        /*0014*/ 	.word	0xfffffffd
	.align		4
        /*0018*/ 	.word	0x00000000
	.align		4
        /*001c*/ 	.word	0xfffffffc


//--------------------- .text._Z12Vec_Per_NormPiS_ --------------------------
	.section	.text._Z12Vec_Per_NormPiS_,"ax",@progbits
	.align	128
        .global         _Z12Vec_Per_NormPiS_
        .type           _Z12Vec_Per_NormPiS_,@function
        .size           _Z12Vec_Per_NormPiS_,(.L_x_2 - _Z12Vec_Per_NormPiS_)
        .other          _Z12Vec_Per_NormPiS_,@"STO_CUDA_ENTRY STV_DEFAULT"
_Z12Vec_Per_NormPiS_:
.text._Z12Vec_Per_NormPiS_:
[----:B------:R-:W-:Y:S01]  /*0000*/  LDC R1, c[0x0][0x37c] ;  /* 0x0000df00ff017b82 */ /* 0x000fe20000000800 */
[----:B------:R-:W0:Y:S02]  /*0010*/  S2R R7, SR_CTAID.X ;  /* 0x0000000000077919 */ /* 0x000e240000002500 */
[----:B0-----:R-:W-:-:S13]  /*0020*/  ISETP.GT.U32.AND P0, PT, R7, 0x3ff, PT ;  /* 0x000003ff0700780c */ /* 0x001fda0003f04070 */
[----:B------:R-:W-:Y:S05]  /*0030*/  @P0 EXIT ;  /* 0x000000000000094d */ /* 0x000fea0003800000 */
[----:B------:R-:W0:Y:S01]  /*0040*/  LDC.64 R2, c[0x0][0x380] ;  /* 0x0000e000ff027b82 */ /* 0x000e220000000a00 */
[----:B------:R-:W1:Y:S07]  /*0050*/  LDCU.64 UR4, c[0x0][0x358] ;  /* 0x00006b00ff0477ac */ /* 0x000e6e0008000a00 */
[----:B------:R-:W2:Y:S01]  /*0060*/  LDC.64 R4, c[0x0][0x388] ;  /* 0x0000e200ff047b82 */ /* 0x000ea20000000a00 */
[----:B0-----:R-:W-:-:S06]  /*0070*/  IMAD.WIDE.U32 R2, R7, 0x4, R2 ;  /* 0x0000000407027825 */ /* 0x001fcc00078e0002 */
[----:B-1----:R-:W3:Y:S01]  /*0080*/  LDG.E R2, desc[UR4][R2.64] ;  /* 0x0000000402027981 */ /* 0x002ee2000c1e1900 */
[----:B--2---:R-:W-:-:S04]  /*0090*/  IMAD.WIDE.U32 R4, R7, 0x4, R4 ;  /* 0x0000000407047825 */ /* 0x004fc800078e0004 */
[----:B---3--:R-:W-:-:S05]  /*00a0*/  IMAD R7, R2, R2, RZ ;  /* 0x0000000202077224 */ /* 0x008fca00078e02ff */
[----:B------:R-:W-:Y:S01]  /*00b0*/  STG.E desc[UR4][R4.64], R7 ;  /* 0x0000000704007986 */ /* 0x000fe2000c101904 */
[----:B------:R-:W-:Y:S05]  /*00c0*/  EXIT ;  /* 0x000000000000794d */ /* 0x000fea0003800000 */
.L_x_0:
[----:B------:R-:W-:-:S00]  /*00d0*/  BRA `(.L_x_0) ;  /* 0xfffffffc00fc7947 */ /* 0x000fc0000383ffff */
[----:B------:R-:W-:-:S00]  /*00e0*/  NOP ;  /* 0x0000000000007918 */ /* 0x000fc00000000000 */
        /* <DEDUP_REMOVED lines=9> */
.L_x_2:


//--------------------- .text._Z12Vec_Per_DistPiS_S_ --------------------------
	.section	.text._Z12Vec_Per_DistPiS_S_,"ax",@progbits
	.align	128
        .global         _Z12Vec_Per_DistPiS_S_
        .type           _Z12Vec_Per_DistPiS_S_,@function
        .size           _Z12Vec_Per_DistPiS_S_,(.L_x_3 - _Z12Vec_Per_DistPiS_S_)
        .other          _Z12Vec_Per_DistPiS_S_,@"STO_CUDA_ENTRY STV_DEFAULT"
_Z12Vec_Per_DistPiS_S_:
.text._Z12Vec_Per_DistPiS_S_:
[----:B------:R-:W-:Y:S01]  /*0000*/  LDC R1, c[0x0][0x37c] ;  /* 0x0000df00ff017b82 */ /* 0x000fe20000000800 */
[----:B------:R-:W0:Y:S02]  /*0010*/  S2R R9, SR_CTAID.X ;  /* 0x0000000000097919 */ /* 0x000e240000002500 */
[----:B0-----:R-:W-:-:S13]  /*0020*/  ISETP.GT.U32.AND P0, PT, R9, 0x3ff, PT ;  /* 0x000003ff0900780c */ /* 0x001fda0003f04070 */
[----:B------:R-:W-:Y:S05]  /*0030*/  @P0 EXIT ;  /* 0x000000000000094d */ /* 0x000fea0003800000 */
[----:B------:R-:W0:Y:S01]  /*0040*/  LDC.64 R2, c[0x0][0x380] ;  /* 0x0000e000ff027b82 */ /* 0x000e220000000a00 */
[----:B------:R-:W1:Y:S07]  /*0050*/  LDCU.64 UR4, c[0x0][0x358] ;  /* 0x00006b00ff0477ac */ /* 0x000e6e0008000a00 */
[----:B------:R-:W2:Y:S08]  /*0060*/  LDC.64 R4, c[0x0][0x388] ;  /* 0x0000e200ff047b82 */ /* 0x000eb00000000a00 */
[----:B------:R-:W3:Y:S01]  /*0070*/  LDC.64 R6, c[0x0][0x390] ;  /* 0x0000e400ff067b82 */ /* 0x000ee20000000a00 */
[----:B0-----:R-:W-:-:S06]  /*0080*/  IMAD.WIDE.U32 R2, R9, 0x4, R2 ;  /* 0x0000000409027825 */ /* 0x001fcc00078e0002 */
[----:B-1----:R-:W4:Y:S01]  /*0090*/  LDG.E R2, desc[UR4][R2.64] ;  /* 0x0000000402027981 */ /* 0x002f22000c1e1900 */
[----:B--2---:R-:W-:-:S06]  /*00a0*/  IMAD.WIDE.U32 R4, R9, 0x4, R4 ;  /* 0x0000000409047825 */ /* 0x004fcc00078e0004 */
[----:B------:R-:W4:Y:S01]  /*00b0*/  LDG.E R5, desc[UR4][R4.64] ;  /* 0x0000000404057981 */ /* 0x000f22000c1e1900 */
[----:B---3--:R-:W-:Y:S01]  /*00c0*/  IMAD.WIDE.U32 R6, R9, 0x4, R6 ;  /* 0x0000000409067825 */ /* 0x008fe200078e0006 */
[----:B----4-:R-:W-:-:S05]  /*00d0*/  IADD3 R0, PT, PT, R2, -R5, RZ ;  /* 0x8000000502007210 */ /* 0x010fca0007ffe0ff */
[----:B------:R-:W-:-:S05]  /*00e0*/  IMAD R9, R0, R0, RZ ;  /* 0x0000000000097224 */ /* 0x000fca00078e02ff */
[----:B------:R-:W-:Y:S01]  /*00f0*/  STG.E desc[UR4][R6.64], R9 ;  /* 0x0000000906007986 */ /* 0x000fe2000c101904 */
[----:B------:R-:W-:Y:S05]  /*0100*/  EXIT ;  /* 0x000000000000794d */ /* 0x000fea0003800000 */
.L_x_1:
        /* <DEDUP_REMOVED lines=15> */
.L_x_3:


//--------------------- .nv.shared.reserved.0     --------------------------
	.section	.nv.shared.reserved.0,"aw",@nobits
	.weak		__nv_reservedSMEM_offset_0_alias
	.size		__nv_reservedSMEM_offset_0_alias, 0, 64
	.other		__nv_reservedSMEM_offset_0_alias,@"STO_CUDA_RESERVED_SHARED STV_DEFAULT"
__nv_reservedSMEM_offset_0_alias:
	.zero		0
	.zero		64


//--------------------- .nv.constant0._Z12Vec_Per_NormPiS_ --------------------------
	.section	.nv.constant0._Z12Vec_Per_NormPiS_,"a",@progbits
	.sectionflags	@""
	.align	4
.nv.constant0._Z12Vec_Per_NormPiS_:
	.zero		912


//--------------------- .nv.constant0._Z12Vec_Per_DistPiS_S_ --------------------------
	.section	.nv.constant0._Z12Vec_Per_DistPiS_S_,"a",@progbits
	.sectionflags	@""
	.align	4
.nv.constant0._Z12Vec_Per_DistPiS_S_:
	.zero		920


//--------------------- SYMBOLS --------------------------

	.type		.nv.reservedSmem.offset0,@object
	.size		.nv.reservedSmem.offset0,0x4
